//
// Generated by NVIDIA NVVM Compiler
//
// Compiler Build ID: CL-36424714
// Cuda compilation tools, release 13.0, V13.0.88
// Based on NVVM 20.0.0
//

.version 9.0
.target sm_100
.address_size 64

	// .globl	_Z12helloFromGPUv
.extern .func  (.param .b32 func_retval0) vprintf
(
	.param .b64 vprintf_param_0,
	.param .b64 vprintf_param_1
)
;
.global .align 1 .b8 $str$1[26] = {72, 101, 108, 108, 111, 32, 102, 114, 111, 109, 32, 71, 80, 85, 32, 116, 104, 114, 101, 97, 100, 32, 37, 100, 10};

.visible .entry _Z12helloFromGPUv()
{
	.local .align 8 .b8 	__local_depot0[8];
	.reg .b64 	%SP;
	.reg .b64 	%SPL;
	.reg .b32 	%r<4>;
	.reg .b64 	%rd<5>;

	mov.u64 	%SPL, __local_depot0;
	cvta.local.u64 	%SP, %SPL;
	add.u64 	%rd1, %SP, 0;
	add.u64 	%rd2, %SPL, 0;
	mov.u32 	%r1, %tid.x;
	st.local.u32 	[%rd2], %r1;
	mov.u64 	%rd3, $str$1;
	cvta.global.u64 	%rd4, %rd3;
	{ // callseq 0, 0
	.param .b64 param0;
	st.param.b64 	[param0], %rd4;
	.param .b64 param1;
	st.param.b64 	[param1], %rd1;
	.param .b32 retval0;
	call.uni (retval0), 
	vprintf, 
	(
	param0, 
	param1
	);
	ld.param.b32 	%r2, [retval0];
	} // callseq 0
	ret;

}


// ===== COMPILED SASS (sm_100) =====

	.target	sm_100

	.elftype	@"ET_EXEC"


//--------------------- .note.nv.tkinfo           --------------------------
	.section	.note.nv.tkinfo,"",@"SHT_NOTE"
	.sectionflags	@"SHF_NOTE_NV_TKINFO"
	.tkinfo
        /*0018*/ 	.word	0x00000002
        /*0030*/ 	.string	""
        /*0030*/ 	.string	"ptxas"
        /*0030*/ 	.string	"Cuda compilation tools, release 13.0, V13.0.88"
        /*0030*/ 	.string	"Build cuda_13.0.r13.0/compiler.36424714_0"
        /*0030*/ 	.string	"-arch sm_100 -m 64 "



//--------------------- .note.nv.cuinfo           --------------------------
	.section	.note.nv.cuinfo,"",@"SHT_NOTE"
	.sectionflags	@"SHF_NOTE_NV_CUINFO"
        /*0018*/ 	.short	0x0002
        /*001a*/ 	.short	0x0064
        /*001c*/ 	.short	0x0082
	.zero		2


//--------------------- .nv.info                  --------------------------
	.section	.nv.info,"",@"SHT_CUDA_INFO"
	.align	4


	//----- nvinfo : EIATTR_REGCOUNT
	.align		4
        /*0000*/ 	.byte	0x04, 0x2f
        /*0002*/ 	.short	(.L_2 - .L_1)
	.align		4
.L_1:
        /*0004*/ 	.word	index@(_Z12helloFromGPUv)
        /*0008*/ 	.word	0x00000018


	//----- nvinfo : EIATTR_FRAME_SIZE
	.align		4
.L_2:
        /*000c*/ 	.byte	0x04, 0x11
        /*000e*/ 	.short	(.L_4 - .L_3)
	.align		4
.L_3:
        /*0010*/ 	.word	index@(_Z12helloFromGPUv)
        /*0014*/ 	.word	0x00000008


	//----- nvinfo : EIATTR_MIN_STACK_SIZE
	.align		4
.L_4:
        /*0018*/ 	.byte	0x04, 0x12
        /*001a*/ 	.short	(.L_6 - .L_5)
	.align		4
.L_5:
        /*001c*/ 	.word	index@(_Z12helloFromGPUv)
        /*0020*/ 	.word	0x00000008
.L_6:


//--------------------- .nv.compat                --------------------------
	.section	.nv.compat,"",@"SHT_CUDA_COMPAT_INFO"
	.align	4
        /*0000*/ 	.byte	0x02, 0x09, 0x00, 0x00, 0x02, 0x02, 0x01, 0x00, 0x02, 0x05, 0x05, 0x00, 0x03, 0x07, 0x01, 0x01
        /*0010*/ 	.byte	0x02, 0x03, 0x00, 0x00, 0x02, 0x06, 0x01, 0x00, 0x04, 0x0b, 0x08, 0x00, 0x09, 0x00, 0x00, 0x00
        /*0020*/ 	.byte	0x00, 0x00, 0x00, 0x00


//--------------------- .nv.info._Z12helloFromGPUv --------------------------
	.section	.nv.info._Z12helloFromGPUv,"",@"SHT_CUDA_INFO"
	.sectionflags	@""
	.align	4


	//----- nvinfo : EIATTR_CUDA_API_VERSION
	.align		4
        /*0000*/ 	.byte	0x04, 0x37
        /*0002*/ 	.short	(.L_8 - .L_7)
.L_7:
        /*0004*/ 	.word	0x00000082


	//----- nvinfo : EIATTR_SPARSE_MMA_MASK
	.align		4
.L_8:
        /*0008*/ 	.byte	0x03, 0x50
        /*000a*/ 	.short	0x0000


	//----- nvinfo : EIATTR_MAXREG_COUNT
	.align		4
        /*000c*/ 	.byte	0x03, 0x1b
        /*000e*/ 	.short	0x00ff


	//----- nvinfo : EIATTR_EXTERNS
	.align		4
        /*0010*/ 	.byte	0x04, 0x0f
        /*0012*/ 	.short	(.L_10 - .L_9)


	//   ....[0]....
	.align		4
.L_9:
        /*0014*/ 	.word	index@(vprintf)


	//----- nvinfo : EIATTR_MERCURY_ISA_VERSION
	.align		4
.L_10:
        /*0018*/ 	.byte	0x03, 0x5f
        /*001a*/ 	.short	0x0101


	//----- nvinfo : EIATTR_VRC_CTA_INIT_COUNT
	.align		4
        /*001c*/ 	.byte	0x02, 0x4a
	.zero		1
	.zero		1


	//----- nvinfo : EIATTR_SYSCALL_OFFSETS
	.align		4
        /*0020*/ 	.byte	0x04, 0x46
        /*0022*/ 	.short	(.L_12 - .L_11)


	//   ....[0]....
.L_11:
        /*0024*/ 	.word	0x000000e0


	//----- nvinfo : EIATTR_EXIT_INSTR_OFFSETS
	.align		4
.L_12:
        /*0028*/ 	.byte	0x04, 0x1c
        /*002a*/ 	.short	(.L_14 - .L_13)


	//   ....[0]....
.L_13:
        /*002c*/ 	.word	0x000000f0


	//----- nvinfo : EIATTR_SW_WAR
	.align		4
.L_14:
        /*0030*/ 	.byte	0x04, 0x36
        /*0032*/ 	.short	(.L_16 - .L_15)
.L_15:
        /*0034*/ 	.word	0x00000008
.L_16:


//--------------------- .nv.callgraph             --------------------------
	.section	.nv.callgraph,"",@"SHT_CUDA_CALLGRAPH"
	.align	4
	.sectionentsize	8
	.align		4
        /*0000*/ 	.word	0x00000000
	.align		4
        /*0004*/ 	.word	0xffffffff
	.align		4
        /*0008*/ 	.word	index@(_Z12helloFromGPUv)
	.align		4
        /*000c*/ 	.word	index@(vprintf)
	.align		4
        /*0010*/ 	.word	0x00000000
	.align		4
        /*0014*/ 	.word	0xfffffffe
	.align		4
        /*0018*/ 	.word	0x00000000
	.align		4
        /*001c*/ 	.word	0xfffffffd
	.align		4
        /*0020*/ 	.word	0x00000000
	.align		4
        /*0024*/ 	.word	0xfffffffc


//--------------------- .nv.constant4             --------------------------
	.section	.nv.constant4,"a",@progbits
	.align	8
	.align		8
.nv.constant4:
        /*0000*/ 	.dword	vprintf
	.align		8
        /*0008*/ 	.dword	$str$1


//--------------------- .text._Z12helloFromGPUv   --------------------------
	.section	.text._Z12helloFromGPUv,"ax",@progbits
	.align	128
        .global         _Z12helloFromGPUv
        .type           _Z12helloFromGPUv,@function
        .size           _Z12helloFromGPUv,(.L_x_2 - _Z12helloFromGPUv)
        .other          _Z12helloFromGPUv,@"STO_CUDA_ENTRY STV_DEFAULT"
_Z12helloFromGPUv:
.text._Z12helloFromGPUv:
[----:B------:R-:W0:Y:S01]  /*0000*/  LDC R1, c[0x0][0x37c] ;  /* 0x0000df00ff017b82 */ /* 0x000e220000000800 */
[----:B------:R-:W1:Y:S01]  /*0010*/  S2R R8, SR_TID.X ;  /* 0x0000000000087919 */ /* 0x000e620000002100 */
[----:B0-----:R-:W-:Y:S01]  /*0020*/  VIADD R1, R1, 0xfffffff8 ;  /* 0xfffffff801017836 */ /* 0x001fe20000000000 */
[----:B------:R-:W-:Y:S01]  /*0030*/  MOV R0, 0x0 ;  /* 0x0000000000007802 */ /* 0x000fe20000000f00 */
[----:B------:R-:W0:Y:S04]  /*0040*/  LDCU UR4, c[0x0][0x2f8] ;  /* 0x00005f00ff0477ac */ /* 0x000e280008000800 */
[----:B------:R2:W3:Y:S01]  /*0050*/  LDC.64 R2, c[0x4][R0] ;  /* 0x0100000000027b82 */ /* 0x0004e20000000a00 */
[----:B------:R-:W4:Y:S01]  /*0060*/  LDCU.64 UR6, c[0x4][0x8] ;  /* 0x01000100ff0677ac */ /* 0x000f220008000a00 */
[----:B------:R-:W5:Y:S01]  /*0070*/  LDCU UR5, c[0x0][0x2fc] ;  /* 0x00005f80ff0577ac */ /* 0x000f620008000800 */
[----:B0-----:R-:W-:Y:S01]  /*0080*/  IADD3 R6, P0, PT, R1, UR4, RZ ;  /* 0x0000000401067c10 */ /* 0x001fe2000ff1e0ff */
[----:B----4-:R-:W-:Y:S01]  /*0090*/  IMAD.U32 R4, RZ, RZ, UR6 ;  /* 0x00000006ff047e24 */ /* 0x010fe2000f8e00ff */
[----:B------:R-:W-:-:S03]  /*00a0*/  MOV R5, UR7 ;  /* 0x0000000700057c02 */ /* 0x000fc60008000f00 */
[----:B-----5:R-:W-:Y:S01]  /*00b0*/  IMAD.X R7, RZ, RZ, UR5, P0 ;  /* 0x00000005ff077e24 */ /* 0x020fe200080e06ff */
[----:B-1----:R2:W-:Y:S07]  /*00c0*/  STL [R1], R8 ;  /* 0x0000000801007387 */ /* 0x0025ee0000100800 */
[----:B------:R-:W-:-:S07]  /*00d0*/  LEPC R20, `(.L_x_0) ;  /* 0x000000001014794e */ /* 0x000fce0000000000 */
[----:B--23--:R-:W-:Y:S05]  /*00e0*/  CALL.ABS.NOINC R2 ;  /* 0x0000000002007343 */ /* 0x00cfea0003c00000 */
.L_x_0:
[----:B------:R-:W-:Y:S05]  /*00f0*/  EXIT ;  /* 0x000000000000794d */ /* 0x000fea0003800000 */
.L_x_1:
[----:B------:R-:W-:-:S00]  /*0100*/  BRA `(.L_x_1) ;  /* 0xfffffffc00fc7947 */ /* 0x000fc0000383ffff */
[----:B------:R-:W-:-:S00]  /*0110*/  NOP ;  /* 0x0000000000007918 */ /* 0x000fc00000000000 */
        /* <DEDUP_REMOVED lines=14> */
.L_x_2:


//--------------------- .nv.global.init           --------------------------
	.section	.nv.global.init,"aw",@progbits
.nv.global.init:
	.type		$str$1,@object
	.size		$str$1,(.L_0 - $str$1)
$str$1:
        /*0000*/ 	.byte	0x48, 0x65, 0x6c, 0x6c, 0x6f, 0x20, 0x66, 0x72, 0x6f, 0x6d, 0x20, 0x47, 0x50, 0x55, 0x20, 0x74
        /*0010*/ 	.byte	0x68, 0x72, 0x65, 0x61, 0x64, 0x20, 0x25, 0x64, 0x0a, 0x00
.L_0:


//--------------------- .nv.shared.reserved.0     --------------------------
	.section	.nv.shared.reserved.0,"aw",@nobits
	.weak		__nv_reservedSMEM_offset_0_alias
	.size		__nv_reservedSMEM_offset_0_alias, 0, 64
	.other		__nv_reservedSMEM_offset_0_alias,@"STO_CUDA_RESERVED_SHARED STV_DEFAULT"
__nv_reservedSMEM_offset_0_alias:
	.zero		0
	.zero		64


//--------------------- .nv.constant0._Z12helloFromGPUv --------------------------
	.section	.nv.constant0._Z12helloFromGPUv,"a",@progbits
	.sectionflags	@""
	.align	4
.nv.constant0._Z12helloFromGPUv:
	.zero		896


//--------------------- SYMBOLS --------------------------

	.type		.nv.reservedSmem.offset0,@object
	.size		.nv.reservedSmem.offset0,0x4
	.type		vprintf,@function
